	.headerflags	@"EF_CUDA_TEXMODE_UNIFIED EF_CUDA_64BIT_ADDRESS EF_CUDA_ACCELERATORS EF_CUDA_SM90 EF_CUDA_VIRTUAL_SM(EF_CUDA_SM90)"
	.elftype	@"ET_EXEC"


//--------------------- .nv.info                  --------------------------
	.section	.nv.info,"",@"SHT_CUDA_INFO"
	.align	4


	//----- nvinfo : EIATTR_REGCOUNT
	.align		4
        /*0000*/ 	.byte	0x04, 0x2f
        /*0002*/ 	.short	(.L_1 - .L_0)
	.align		4
.L_0:
        /*0004*/ 	.word	index@(triton_poi_fused__softmax_5)
        /*0008*/ 	.word	0x0000000e


	//----- nvinfo : EIATTR_MIN_STACK_SIZE
	.align		4
.L_1:
        /*000c*/ 	.byte	0x04, 0x12
        /*000e*/ 	.short	(.L_3 - .L_2)
	.align		4
.L_2:
        /*0010*/ 	.word	index@(triton_poi_fused__softmax_5)
        /*0014*/ 	.word	0x00000000


	//----- nvinfo : EIATTR_FRAME_SIZE
	.align		4
.L_3:
        /*0018*/ 	.byte	0x04, 0x11
        /*001a*/ 	.short	(.L_5 - .L_4)
	.align		4
.L_4:
        /*001c*/ 	.word	index@(triton_poi_fused__softmax_5)
        /*0020*/ 	.word	0x00000000


	//----- nvinfo : EIATTR_MIN_STACK_SIZE
	.align		4
.L_5:
        /*0024*/ 	.byte	0x04, 0x12
        /*0026*/ 	.short	(.L_7 - .L_6)
	.align		4
.L_6:
        /*0028*/ 	.word	index@(triton_poi_fused__softmax_5)
        /*002c*/ 	.word	0x00000000
.L_7:


//--------------------- .nv.info.triton_poi_fused__softmax_5 --------------------------
	.section	.nv.info.triton_poi_fused__softmax_5,"",@"SHT_CUDA_INFO"
	.sectionflags	@""
	.align	4


	//----- nvinfo : EIATTR_CUDA_API_VERSION
	.align		4
        /*0000*/ 	.byte	0x04, 0x37
        /*0002*/ 	.short	(.L_9 - .L_8)
.L_8:
        /*0004*/ 	.word	0x0000007c


	//----- nvinfo : EIATTR_KPARAM_INFO
	.align		4
.L_9:
        /*0008*/ 	.byte	0x04, 0x17
        /*000a*/ 	.short	(.L_11 - .L_10)
.L_10:
        /*000c*/ 	.word	0x00000000
        /*0010*/ 	.short	0x0003
        /*0012*/ 	.short	0x0018
        /*0014*/ 	.byte	0x00, 0xf0, 0x11, 0x00


	//----- nvinfo : EIATTR_KPARAM_INFO
	.align		4
.L_11:
        /*0018*/ 	.byte	0x04, 0x17
        /*001a*/ 	.short	(.L_13 - .L_12)
.L_12:
        /*001c*/ 	.word	0x00000000
        /*0020*/ 	.short	0x0002
        /*0022*/ 	.short	0x0010
        /*0024*/ 	.byte	0x00, 0xf4, 0x21, 0x00


	//----- nvinfo : EIATTR_KPARAM_INFO
	.align		4
.L_13:
        /*0028*/ 	.byte	0x04, 0x17
        /*002a*/ 	.short	(.L_15 - .L_14)
.L_14:
        /*002c*/ 	.word	0x00000000
        /*0030*/ 	.short	0x0001
        /*0032*/ 	.short	0x0008
        /*0034*/ 	.byte	0x00, 0xf4, 0x21, 0x00


	//----- nvinfo : EIATTR_KPARAM_INFO
	.align		4
.L_15:
        /*0038*/ 	.byte	0x04, 0x17
        /*003a*/ 	.short	(.L_17 - .L_16)
.L_16:
        /*003c*/ 	.word	0x00000000
        /*0040*/ 	.short	0x0000
        /*0042*/ 	.short	0x0000
        /*0044*/ 	.byte	0x00, 0xf4, 0x21, 0x00


	//----- nvinfo : EIATTR_SPARSE_MMA_MASK
	.align		4
.L_17:
        /*0048*/ 	.byte	0x03, 0x50
        /*004a*/ 	.short	0x0000


	//----- nvinfo : EIATTR_MAXREG_COUNT
	.align		4
        /*004c*/ 	.byte	0x03, 0x1b
        /*004e*/ 	.short	0x00ff


	//----- nvinfo : EIATTR_EXIT_INSTR_OFFSETS
	.align		4
        /*0050*/ 	.byte	0x04, 0x1c
        /*0052*/ 	.short	(.L_19 - .L_18)


	//   ....[0]....
.L_18:
        /*0054*/ 	.word	0x00000350


	//----- nvinfo : EIATTR_REQNTID
	.align		4
.L_19:
        /*0058*/ 	.byte	0x04, 0x10
        /*005a*/ 	.short	(.L_21 - .L_20)
.L_20:
        /*005c*/ 	.word	0x00000080
        /*0060*/ 	.word	0x00000001
        /*0064*/ 	.word	0x00000001


	//----- nvinfo : EIATTR_CBANK_PARAM_SIZE
	.align		4
.L_21:
        /*0068*/ 	.byte	0x03, 0x19
        /*006a*/ 	.short	0x001c


	//----- nvinfo : EIATTR_PARAM_CBANK
	.align		4
        /*006c*/ 	.byte	0x04, 0x0a
        /*006e*/ 	.short	(.L_23 - .L_22)
	.align		4
.L_22:
        /*0070*/ 	.word	index@(.nv.constant0.triton_poi_fused__softmax_5)
        /*0074*/ 	.short	0x0210
        /*0076*/ 	.short	0x001c


	//----- nvinfo : EIATTR_SW_WAR
	.align		4
.L_23:
        /*0078*/ 	.byte	0x04, 0x36
        /*007a*/ 	.short	(.L_25 - .L_24)
.L_24:
        /*007c*/ 	.word	0x00000008
.L_25:


//--------------------- .nv.callgraph             --------------------------
	.section	.nv.callgraph,"",@"SHT_CUDA_CALLGRAPH"
	.align	4
	.sectionentsize	8
	.align		4
        /*0000*/ 	.word	0x00000000
	.align		4
        /*0004*/ 	.word	0xffffffff
	.align		4
        /*0008*/ 	.word	0x00000000
	.align		4
        /*000c*/ 	.word	0xfffffffe
	.align		4
        /*0010*/ 	.word	0x00000000
	.align		4
        /*0014*/ 	.word	0xfffffffd
	.align		4
        /*0018*/ 	.word	0x00000000
	.align		4
        /*001c*/ 	.word	0xfffffffc


//--------------------- .text.triton_poi_fused__softmax_5 --------------------------
	.section	.text.triton_poi_fused__softmax_5,"ax",@progbits
	.align	128
        .global         triton_poi_fused__softmax_5
        .type           triton_poi_fused__softmax_5,@function
        .size           triton_poi_fused__softmax_5,(.L_x_1 - triton_poi_fused__softmax_5)
        .other          triton_poi_fused__softmax_5,@"STO_CUDA_ENTRY STV_DEFAULT"
triton_poi_fused__softmax_5:
.text.triton_poi_fused__softmax_5:
[----:B------:R-:W-:Y:S01]  /*0000*/  LDC R1, c[0x0][0x28] ;  /* 0x00000a00ff017b82 */ /* 0x000fe20000000800 */
[----:B------:R-:W1:Y:S07]  /*0010*/  S2R R0, SR_TID.X ;  /* 0x0000000000007919 */ /* 0x000e6e0000002100 */
[----:B------:R-:W2:Y:S01]  /*0020*/  LDC.64 R4, c[0x0][0x218] ;  /* 0x00008600ff047b82 */ /* 0x000ea20000000a00 */
[----:B------:R-:W-:Y:S01]  /*0030*/  ULDC.64 UR4, c[0x0][0x208] ;  /* 0x0000820000047ab9 */ /* 0x000fe20000000a00 */
[----:B------:R-:W3:Y:S06]  /*0040*/  S2R R9, SR_CTAID.X ;  /* 0x0000000000097919 */ /* 0x000eec0000002500 */
[----:B------:R-:W4:Y:S01]  /*0050*/  LDC.64 R2, c[0x0][0x210] ;  /* 0x00008400ff027b82 */ /* 0x000f220000000a00 */
[----:B-1----:R-:W-:-:S04]  /*0060*/  SHF.L.U32 R0, R0, 0x1, RZ ;  /* 0x0000000100007819 */ /* 0x002fc800000006ff */
[----:B------:R-:W-:Y:S02]  /*0070*/  LOP3.LUT R0, R0, 0xfe, RZ, 0xc0, !PT ;  /* 0x000000fe00007812 */ /* 0x000fe400078ec0ff */
[----:B---3--:R-:W-:Y:S02]  /*0080*/  SHF.R.S32.HI R6, RZ, 0x17, R9 ;  /* 0x00000017ff067819 */ /* 0x008fe40000011409 */
[----:B------:R-:W-:Y:S02]  /*0090*/  LEA R9, R9, R0, 0x8 ;  /* 0x0000000009097211 */ /* 0x000fe400078e40ff */
[----:B------:R-:W-:-:S03]  /*00a0*/  SGXT R0, R6, 0x1 ;  /* 0x000000010600781a */ /* 0x000fc60000000200 */
[----:B----4-:R-:W-:Y:S01]  /*00b0*/  IMAD.WIDE R2, R9, 0x4, R2 ;  /* 0x0000000409027825 */ /* 0x010fe200078e0202 */
[CC--:B------:R-:W-:Y:S02]  /*00c0*/  LEA.HI R6, R0.reuse, R9.reuse, RZ, 0x4 ;  /* 0x0000000900067211 */ /* 0x0c0fe400078f20ff */
[----:B------:R-:W-:Y:S02]  /*00d0*/  LEA.HI R0, R0, R9, RZ, 0xc ;  /* 0x0000000900007211 */ /* 0x000fe400078f60ff */
[----:B------:R-:W-:Y:S02]  /*00e0*/  LOP3.LUT R6, R6, 0xfffffff0, RZ, 0xc0, !PT ;  /* 0xfffffff006067812 */ /* 0x000fe400078ec0ff */
[----:B------:R-:W-:Y:S02]  /*00f0*/  SHF.R.S32.HI R11, RZ, 0xc, R0 ;  /* 0x0000000cff0b7819 */ /* 0x000fe40000011400 */
[----:B------:R-:W-:Y:S02]  /*0100*/  IADD3 R0, R9, -R6, RZ ;  /* 0x8000000609007210 */ /* 0x000fe40007ffe0ff */
[----:B------:R-:W1:Y:S01]  /*0110*/  LDC.64 R6, c[0x0][0x220] ;  /* 0x00008800ff067b82 */ /* 0x000e620000000a00 */
[----:B------:R-:W3:Y:S01]  /*0120*/  LDG.E.64 R8, desc[UR4][R2.64] ;  /* 0x0000000402087981 */ /* 0x000ee2000c1e1b00 */
[----:B------:R-:W-:-:S05]  /*0130*/  LEA R11, R11, R0, 0x4 ;  /* 0x000000000b0b7211 */ /* 0x000fca00078e20ff */
[----:B--2---:R-:W-:-:S06]  /*0140*/  IMAD.WIDE R4, R11, 0x4, R4 ;  /* 0x000000040b047825 */ /* 0x004fcc00078e0204 */
[----:B------:R-:W3:Y:S01]  /*0150*/  LDG.E.EL.64 R4, desc[UR4][R4.64] ;  /* 0x0000000404047981 */ /* 0x000ee2000c2e1b00 */
[----:B-1----:R-:W-:-:S06]  /*0160*/  IMAD.WIDE R6, R11, 0x4, R6 ;  /* 0x000000040b067825 */ /* 0x002fcc00078e0206 */
[----:B------:R-:W2:Y:S01]  /*0170*/  LDG.E.EL.64 R6, desc[UR4][R6.64] ;  /* 0x0000000406067981 */ /* 0x000ea2000c2e1b00 */
[----:B---3--:R-:W-:Y:S01]  /*0180*/  FADD R8, R8, -R4 ;  /* 0x8000000408087221 */ /* 0x008fe20000000000 */
[----:B------:R-:W-:-:S03]  /*0190*/  FADD R9, R9, -R5 ;  /* 0x8000000509097221 */ /* 0x000fc60000000000 */
[----:B------:R-:W-:Y:S01]  /*01a0*/  FMUL R8, R8, 1.4426950216293334961 ;  /* 0x3fb8aa3b08087820 */ /* 0x000fe20000400000 */
[----:B------:R-:W-:-:S04]  /*01b0*/  FMUL R9, R9, 1.4426950216293334961 ;  /* 0x3fb8aa3b09097820 */ /* 0x000fc80000400000 */
[----:B------:R-:W-:Y:S02]  /*01c0*/  FSETP.GEU.AND P2, PT, R8, -126, PT ;  /* 0xc2fc00000800780b */ /* 0x000fe40003f4e000 */
[----:B------:R-:W-:Y:S02]  /*01d0*/  FSETP.GEU.AND P3, PT, R9, -126, PT ;  /* 0xc2fc00000900780b */ /* 0x000fe40003f6e000 */
[C---:B--2---:R-:W-:Y:S02]  /*01e0*/  FSETP.GT.AND P1, PT, |R7|.reuse, 8.50705917302346158658e+37, PT ;  /* 0x7e8000000700780b */ /* 0x044fe40003f24200 */
[----:B------:R-:W-:Y:S02]  /*01f0*/  FSETP.GT.AND P0, PT, |R6|, 8.50705917302346158658e+37, PT ;  /* 0x7e8000000600780b */ /* 0x000fe40003f04200 */
[----:B------:R-:W-:-:S05]  /*0200*/  FSETP.GEU.AND P5, PT, |R7|, 1.175494350822287508e-38, PT ;  /* 0x008000000700780b */ /* 0x000fca0003fae200 */
[----:B------:R-:W-:Y:S01]  /*0210*/  @!P2 FMUL R8, R8, 0.5 ;  /* 0x3f0000000808a820 */ /* 0x000fe20000400000 */
[----:B------:R-:W-:Y:S01]  /*0220*/  FSETP.GEU.AND P4, PT, |R6|, 1.175494350822287508e-38, PT ;  /* 0x008000000600780b */ /* 0x000fe20003f8e200 */
[----:B------:R-:W-:Y:S02]  /*0230*/  @!P3 FMUL R9, R9, 0.5 ;  /* 0x3f0000000909b820 */ /* 0x000fe40000400000 */
[----:B------:R-:W1:Y:S01]  /*0240*/  MUFU.EX2 R0, R8 ;  /* 0x0000000800007308 */ /* 0x000e620000000800 */
[----:B------:R-:W-:-:S07]  /*0250*/  @P1 FMUL R7, R7, 0.25 ;  /* 0x3e80000007071820 */ /* 0x000fce0000400000 */
[----:B------:R-:W2:Y:S01]  /*0260*/  MUFU.EX2 R4, R9 ;  /* 0x0000000900047308 */ /* 0x000ea20000000800 */
[----:B------:R-:W-:Y:S01]  /*0270*/  @P0 FMUL R6, R6, 0.25 ;  /* 0x3e80000006060820 */ /* 0x000fe20000400000 */
[----:B------:R-:W-:-:S03]  /*0280*/  @!P5 FMUL R7, R7, 16777216 ;  /* 0x4b8000000707d820 */ /* 0x000fc60000400000 */
[----:B------:R-:W-:-:S03]  /*0290*/  @!P4 FMUL R6, R6, 16777216 ;  /* 0x4b8000000606c820 */ /* 0x000fc60000400000 */
[----:B------:R-:W3:Y:S01]  /*02a0*/  MUFU.RCP R7, R7 ;  /* 0x0000000700077308 */ /* 0x000ee20000001000 */
[----:B-1----:R-:W-:-:S07]  /*02b0*/  @!P2 FMUL R0, R0, R0 ;  /* 0x000000000000a220 */ /* 0x002fce0000400000 */
[----:B------:R-:W1:Y:S01]  /*02c0*/  MUFU.RCP R5, R6 ;  /* 0x0000000600057308 */ /* 0x000e620000001000 */
[----:B--2---:R-:W-:Y:S01]  /*02d0*/  @!P3 FMUL R4, R4, R4 ;  /* 0x000000040404b220 */ /* 0x004fe20000400000 */
[----:B------:R-:W-:-:S03]  /*02e0*/  @P0 FMUL R0, R0, 0.25 ;  /* 0x3e80000000000820 */ /* 0x000fc60000400000 */
[----:B------:R-:W-:Y:S01]  /*02f0*/  @P1 FMUL R4, R4, 0.25 ;  /* 0x3e80000004041820 */ /* 0x000fe20000400000 */
[----:B------:R-:W-:-:S03]  /*0300*/  @!P4 FMUL R0, R0, 16777216 ;  /* 0x4b8000000000c820 */ /* 0x000fc60000400000 */
[----:B------:R-:W-:-:S04]  /*0310*/  @!P5 FMUL R4, R4, 16777216 ;  /* 0x4b8000000404d820 */ /* 0x000fc80000400000 */
[----:B---3--:R-:W-:Y:S01]  /*0320*/  FMUL R9, R7, R4 ;  /* 0x0000000407097220 */ /* 0x008fe20000400000 */
[----:B-1----:R-:W-:-:S05]  /*0330*/  FMUL R8, R5, R0 ;  /* 0x0000000005087220 */ /* 0x002fca0000400000 */
[----:B------:R-:W-:Y:S01]  /*0340*/  STG.E.64 desc[UR4][R2.64], R8 ;  /* 0x0000000802007986 */ /* 0x000fe2000c101b04 */
[----:B------:R-:W-:Y:S05]  /*0350*/  EXIT ;  /* 0x000000000000794d */ /* 0x000fea0003800000 */
.L_x_0:
[----:B------:R-:W-:-:S00]  /*0360*/  BRA `(.L_x_0) ;  /* 0xfffffffc00fc7947 */ /* 0x000fc0000383ffff */
[----:B------:R-:W-:-:S00]  /*0370*/  NOP ;  /* 0x0000000000007918 */ /* 0x000fc00000000000 */
        /* <DEDUP_REMOVED lines=8> */
.L_x_1:


//--------------------- .nv.constant0.triton_poi_fused__softmax_5 --------------------------
	.section	.nv.constant0.triton_poi_fused__softmax_5,"a",@progbits
	.sectionflags	@""
	.align	4
.nv.constant0.triton_poi_fused__softmax_5:
	.zero		556
